//
// Generated by NVIDIA NVVM Compiler
//
// Compiler Build ID: CL-36424714
// Cuda compilation tools, release 13.0, V13.0.88
// Based on NVVM 20.0.0
//

.version 9.0
.target sm_100
.address_size 64

	// .globl	_Z8baselinePi
.extern .func  (.param .b32 func_retval0) vprintf
(
	.param .b64 vprintf_param_0,
	.param .b64 vprintf_param_1
)
;
.global .align 1 .b8 $str[6] = {37, 108, 108, 100, 10};

.visible .entry _Z8baselinePi(
	.param .u64 .ptr .align 1 _Z8baselinePi_param_0
)
{
	.local .align 8 .b8 	__local_depot0[8];
	.reg .b64 	%SP;
	.reg .b64 	%SPL;
	.reg .b32 	%r<4>;
	.reg .b64 	%rd<10>;

	mov.u64 	%SPL, __local_depot0;
	cvta.local.u64 	%SP, %SPL;
	ld.param.u64 	%rd3, [_Z8baselinePi_param_0];
	cvta.to.global.u64 	%rd4, %rd3;
	add.u64 	%rd5, %SP, 0;
	add.u64 	%rd6, %SPL, 0;
	// begin inline asm
	{
	mov.u64 %rd1, %clock64;
	mov.s32 %r1, 1;
	mov.u64 %rd2, %clock64;
	}
	// end inline asm
	st.global.u32 	[%rd4], %r1;
	sub.s64 	%rd7, %rd2, %rd1;
	st.local.u64 	[%rd6], %rd7;
	mov.u64 	%rd8, $str;
	cvta.global.u64 	%rd9, %rd8;
	{ // callseq 0, 0
	.param .b64 param0;
	st.param.b64 	[param0], %rd9;
	.param .b64 param1;
	st.param.b64 	[param1], %rd5;
	.param .b32 retval0;
	call.uni (retval0), 
	vprintf, 
	(
	param0, 
	param1
	);
	ld.param.b32 	%r2, [retval0];
	} // callseq 0
	ret;

}


// ===== COMPILED SASS (sm_100) =====

	.target	sm_100

	.elftype	@"ET_EXEC"


//--------------------- .note.nv.tkinfo           --------------------------
	.section	.note.nv.tkinfo,"",@"SHT_NOTE"
	.sectionflags	@"SHF_NOTE_NV_TKINFO"
	.tkinfo
        /*0018*/ 	.word	0x00000002
        /*0030*/ 	.string	""
        /*0030*/ 	.string	"ptxas"
        /*0030*/ 	.string	"Cuda compilation tools, release 13.0, V13.0.88"
        /*0030*/ 	.string	"Build cuda_13.0.r13.0/compiler.36424714_0"
        /*0030*/ 	.string	"-arch sm_100 -m 64 "



//--------------------- .note.nv.cuinfo           --------------------------
	.section	.note.nv.cuinfo,"",@"SHT_NOTE"
	.sectionflags	@"SHF_NOTE_NV_CUINFO"
        /*0018*/ 	.short	0x0002
        /*001a*/ 	.short	0x0064
        /*001c*/ 	.short	0x0082
	.zero		2


//--------------------- .nv.info                  --------------------------
	.section	.nv.info,"",@"SHT_CUDA_INFO"
	.align	4


	//----- nvinfo : EIATTR_REGCOUNT
	.align		4
        /*0000*/ 	.byte	0x04, 0x2f
        /*0002*/ 	.short	(.L_2 - .L_1)
	.align		4
.L_1:
        /*0004*/ 	.word	index@(_Z8baselinePi)
        /*0008*/ 	.word	0x00000018


	//----- nvinfo : EIATTR_FRAME_SIZE
	.align		4
.L_2:
        /*000c*/ 	.byte	0x04, 0x11
        /*000e*/ 	.short	(.L_4 - .L_3)
	.align		4
.L_3:
        /*0010*/ 	.word	index@(_Z8baselinePi)
        /*0014*/ 	.word	0x00000008


	//----- nvinfo : EIATTR_MIN_STACK_SIZE
	.align		4
.L_4:
        /*0018*/ 	.byte	0x04, 0x12
        /*001a*/ 	.short	(.L_6 - .L_5)
	.align		4
.L_5:
        /*001c*/ 	.word	index@(_Z8baselinePi)
        /*0020*/ 	.word	0x00000008
.L_6:


//--------------------- .nv.compat                --------------------------
	.section	.nv.compat,"",@"SHT_CUDA_COMPAT_INFO"
	.align	4
        /*0000*/ 	.byte	0x02, 0x09, 0x00, 0x00, 0x02, 0x02, 0x01, 0x00, 0x02, 0x05, 0x05, 0x00, 0x03, 0x07, 0x01, 0x01
        /*0010*/ 	.byte	0x02, 0x03, 0x00, 0x00, 0x02, 0x06, 0x01, 0x00, 0x04, 0x0b, 0x08, 0x00, 0x09, 0x00, 0x00, 0x00
        /*0020*/ 	.byte	0x00, 0x00, 0x00, 0x00


//--------------------- .nv.info._Z8baselinePi    --------------------------
	.section	.nv.info._Z8baselinePi,"",@"SHT_CUDA_INFO"
	.sectionflags	@""
	.align	4


	//----- nvinfo : EIATTR_CUDA_API_VERSION
	.align		4
        /*0000*/ 	.byte	0x04, 0x37
        /*0002*/ 	.short	(.L_8 - .L_7)
.L_7:
        /*0004*/ 	.word	0x00000082


	//----- nvinfo : EIATTR_KPARAM_INFO
	.align		4
.L_8:
        /*0008*/ 	.byte	0x04, 0x17
        /*000a*/ 	.short	(.L_10 - .L_9)
.L_9:
        /*000c*/ 	.word	0x00000000
        /*0010*/ 	.short	0x0000
        /*0012*/ 	.short	0x0000
        /*0014*/ 	.byte	0x00, 0xf5, 0x21, 0x00


	//----- nvinfo : EIATTR_SPARSE_MMA_MASK
	.align		4
.L_10:
        /*0018*/ 	.byte	0x03, 0x50
        /*001a*/ 	.short	0x0000


	//----- nvinfo : EIATTR_MAXREG_COUNT
	.align		4
        /*001c*/ 	.byte	0x03, 0x1b
        /*001e*/ 	.short	0x00ff


	//----- nvinfo : EIATTR_EXTERNS
	.align		4
        /*0020*/ 	.byte	0x04, 0x0f
        /*0022*/ 	.short	(.L_12 - .L_11)


	//   ....[0]....
	.align		4
.L_11:
        /*0024*/ 	.word	index@(vprintf)


	//----- nvinfo : EIATTR_MERCURY_ISA_VERSION
	.align		4
.L_12:
        /*0028*/ 	.byte	0x03, 0x5f
        /*002a*/ 	.short	0x0101


	//----- nvinfo : EIATTR_VRC_CTA_INIT_COUNT
	.align		4
        /*002c*/ 	.byte	0x02, 0x4a
	.zero		1
	.zero		1


	//----- nvinfo : EIATTR_SYSCALL_OFFSETS
	.align		4
        /*0030*/ 	.byte	0x04, 0x46
        /*0032*/ 	.short	(.L_14 - .L_13)


	//   ....[0]....
.L_13:
        /*0034*/ 	.word	0x00000150


	//----- nvinfo : EIATTR_EXIT_INSTR_OFFSETS
	.align		4
.L_14:
        /*0038*/ 	.byte	0x04, 0x1c
        /*003a*/ 	.short	(.L_16 - .L_15)


	//   ....[0]....
.L_15:
        /*003c*/ 	.word	0x00000160


	//----- nvinfo : EIATTR_CBANK_PARAM_SIZE
	.align		4
.L_16:
        /*0040*/ 	.byte	0x03, 0x19
        /*0042*/ 	.short	0x0008


	//----- nvinfo : EIATTR_PARAM_CBANK
	.align		4
        /*0044*/ 	.byte	0x04, 0x0a
        /*0046*/ 	.short	(.L_18 - .L_17)
	.align		4
.L_17:
        /*0048*/ 	.word	index@(.nv.constant0._Z8baselinePi)
        /*004c*/ 	.short	0x0380
        /*004e*/ 	.short	0x0008


	//----- nvinfo : EIATTR_SW_WAR
	.align		4
.L_18:
        /*0050*/ 	.byte	0x04, 0x36
        /*0052*/ 	.short	(.L_20 - .L_19)
.L_19:
        /*0054*/ 	.word	0x00000008
.L_20:


//--------------------- .nv.callgraph             --------------------------
	.section	.nv.callgraph,"",@"SHT_CUDA_CALLGRAPH"
	.align	4
	.sectionentsize	8
	.align		4
        /*0000*/ 	.word	0x00000000
	.align		4
        /*0004*/ 	.word	0xffffffff
	.align		4
        /*0008*/ 	.word	index@(_Z8baselinePi)
	.align		4
        /*000c*/ 	.word	index@(vprintf)
	.align		4
        /*0010*/ 	.word	0x00000000
	.align		4
        /*0014*/ 	.word	0xfffffffe
	.align		4
        /*0018*/ 	.word	0x00000000
	.align		4
        /*001c*/ 	.word	0xfffffffd
	.align		4
        /*0020*/ 	.word	0x00000000
	.align		4
        /*0024*/ 	.word	0xfffffffc


//--------------------- .nv.constant4             --------------------------
	.section	.nv.constant4,"a",@progbits
	.align	8
	.align		8
.nv.constant4:
        /*0000*/ 	.dword	vprintf
	.align		8
        /*0008*/ 	.dword	$str


//--------------------- .text._Z8baselinePi       --------------------------
	.section	.text._Z8baselinePi,"ax",@progbits
	.align	128
        .global         _Z8baselinePi
        .type           _Z8baselinePi,@function
        .size           _Z8baselinePi,(.L_x_2 - _Z8baselinePi)
        .other          _Z8baselinePi,@"STO_CUDA_ENTRY STV_DEFAULT"
_Z8baselinePi:
.text._Z8baselinePi:
[----:B------:R-:W0:Y:S01]  /*0000*/  LDC R1, c[0x0][0x37c] ;  /* 0x0000df00ff017b82 */ /* 0x000e220000000800 */
[----:B------:R-:W1:Y:S01]  /*0010*/  LDCU UR6, c[0x0][0x2f8] ;  /* 0x00005f00ff0677ac */ /* 0x000e620008000800 */
[----:B0-----:R-:W-:Y:S01]  /*0020*/  VIADD R1, R1, 0xfffffff8 ;  /* 0xfffffff801017836 */ /* 0x001fe20000000000 */
[----:B------:R-:W0:Y:S01]  /*0030*/  LDCU UR7, c[0x0][0x2fc] ;  /* 0x00005f80ff0777ac */ /* 0x000e220008000800 */
[----:B------:R-:W2:Y:S03]  /*0040*/  LDCU.64 UR4, c[0x0][0x358] ;  /* 0x00006b00ff0477ac */ /* 0x000ea60008000a00 */
[----:B-1----:R-:W-:-:S05]  /*0050*/  IADD3 R6, P0, PT, R1, UR6, RZ ;  /* 0x0000000601067c10 */ /* 0x002fca000ff1e0ff */
[----:B0-----:R-:W-:Y:S01]  /*0060*/  IMAD.X R7, RZ, RZ, UR7, P0 ;  /* 0x00000007ff077e24 */ /* 0x001fe200080e06ff */
[----:B------:R-:W-:Y:S02]  /*0070*/  CS2R R4, SR_CLOCKLO ;  /* 0x0000000000047805 */ /* 0x000fe40000015000 */
[----:B------:R-:W-:Y:S01]  /*0080*/  CS2R R8, SR_CLOCKLO ;  /* 0x0000000000087805 */ /* 0x000fe20000015000 */
[----:B------:R-:W2:Y:S05]  /*0090*/  LDC.64 R2, c[0x0][0x380] ;  /* 0x0000e000ff027b82 */ /* 0x000eaa0000000a00 */
[----:B------:R-:W-:Y:S01]  /*00a0*/  IADD3 R10, P0, PT, -R4, R8, RZ ;  /* 0x00000008040a7210 */ /* 0x000fe20007f1e1ff */
[----:B------:R-:W-:Y:S01]  /*00b0*/  IMAD.MOV.U32 R13, RZ, RZ, 0x1 ;  /* 0x00000001ff0d7424 */ /* 0x000fe200078e00ff */
[----:B------:R-:W-:Y:S01]  /*00c0*/  MOV R0, 0x0 ;  /* 0x0000000000007802 */ /* 0x000fe20000000f00 */
[----:B------:R-:W0:Y:S02]  /*00d0*/  LDCU.64 UR6, c[0x4][0x8] ;  /* 0x01000100ff0677ac */ /* 0x000e240008000a00 */
[----:B------:R-:W-:-:S02]  /*00e0*/  IMAD.X R11, R9, 0x1, ~R5, P0 ;  /* 0x00000001090b7824 */ /* 0x000fc400000e0e05 */
[----:B------:R1:W3:Y:S03]  /*00f0*/  LDC.64 R8, c[0x4][R0] ;  /* 0x0100000000087b82 */ /* 0x0002e60000000a00 */
[----:B------:R1:W-:Y:S01]  /*0100*/  STL.64 [R1], R10 ;  /* 0x0000000a01007387 */ /* 0x0003e20000100a00 */
[----:B0-----:R-:W-:-:S03]  /*0110*/  IMAD.U32 R4, RZ, RZ, UR6 ;  /* 0x00000006ff047e24 */ /* 0x001fc6000f8e00ff */
[----:B--2---:R1:W-:Y:S01]  /*0120*/  STG.E desc[UR4][R2.64], R13 ;  /* 0x0000000d02007986 */ /* 0x0043e2000c101904 */
[----:B------:R-:W-:-:S07]  /*0130*/  IMAD.U32 R5, RZ, RZ, UR7 ;  /* 0x00000007ff057e24 */ /* 0x000fce000f8e00ff */
[----:B------:R-:W-:-:S07]  /*0140*/  LEPC R20, `(.L_x_0) ;  /* 0x000000001014794e */ /* 0x000fce0000000000 */
[----:B-1-3--:R-:W-:Y:S05]  /*0150*/  CALL.ABS.NOINC R8 ;  /* 0x0000000008007343 */ /* 0x00afea0003c00000 */
.L_x_0:
[----:B------:R-:W-:Y:S05]  /*0160*/  EXIT ;  /* 0x000000000000794d */ /* 0x000fea0003800000 */
.L_x_1:
[----:B------:R-:W-:-:S00]  /*0170*/  BRA `(.L_x_1) ;  /* 0xfffffffc00fc7947 */ /* 0x000fc0000383ffff */
[----:B------:R-:W-:-:S00]  /*0180*/  NOP ;  /* 0x0000000000007918 */ /* 0x000fc00000000000 */
[----:B------:R-:W-:-:S00]  /*0190*/  NOP ;  /* 0x0000000000007918 */ /* 0x000fc00000000000 */
[----:B------:R-:W-:-:S00]  /*01a0*/  NOP ;  /* 0x0000000000007918 */ /* 0x000fc00000000000 */
[----:B------:R-:W-:-:S00]  /*01b0*/  NOP ;  /* 0x0000000000007918 */ /* 0x000fc00000000000 */
[----:B------:R-:W-:-:S00]  /*01c0*/  NOP ;  /* 0x0000000000007918 */ /* 0x000fc00000000000 */
[----:B------:R-:W-:-:S00]  /*01d0*/  NOP ;  /* 0x0000000000007918 */ /* 0x000fc00000000000 */
[----:B------:R-:W-:-:S00]  /*01e0*/  NOP ;  /* 0x0000000000007918 */ /* 0x000fc00000000000 */
[----:B------:R-:W-:-:S00]  /*01f0*/  NOP ;  /* 0x0000000000007918 */ /* 0x000fc00000000000 */
.L_x_2:


//--------------------- .nv.global.init           --------------------------
	.section	.nv.global.init,"aw",@progbits
.nv.global.init:
	.type		$str,@object
	.size		$str,(.L_0 - $str)
$str:
        /*0000*/ 	.byte	0x25, 0x6c, 0x6c, 0x64, 0x0a, 0x00
.L_0:


//--------------------- .nv.shared.reserved.0     --------------------------
	.section	.nv.shared.reserved.0,"aw",@nobits
	.weak		__nv_reservedSMEM_offset_0_alias
	.size		__nv_reservedSMEM_offset_0_alias, 0, 64
	.other		__nv_reservedSMEM_offset_0_alias,@"STO_CUDA_RESERVED_SHARED STV_DEFAULT"
__nv_reservedSMEM_offset_0_alias:
	.zero		0
	.zero		64


//--------------------- .nv.constant0._Z8baselinePi --------------------------
	.section	.nv.constant0._Z8baselinePi,"a",@progbits
	.sectionflags	@""
	.align	4
.nv.constant0._Z8baselinePi:
	.zero		904


//--------------------- SYMBOLS --------------------------

	.type		.nv.reservedSmem.offset0,@object
	.size		.nv.reservedSmem.offset0,0x4
	.type		vprintf,@function
